//
// Generated by NVIDIA NVVM Compiler
//
// Compiler Build ID: CL-36424714
// Cuda compilation tools, release 13.0, V13.0.88
// Based on NVVM 20.0.0
//

.version 9.0
.target sm_100
.address_size 64

	// .globl	_Z13_medianfilterPKiPi
// _ZZ13_medianfilterPKiPiE5cache has been demoted

.visible .entry _Z13_medianfilterPKiPi(
	.param .u64 .ptr .align 1 _Z13_medianfilterPKiPi_param_0,
	.param .u64 .ptr .align 1 _Z13_medianfilterPKiPi_param_1
)
{
	.local .align 4 .b8 	__local_depot0[20];
	.reg .b64 	%SP;
	.reg .b64 	%SPL;
	.reg .pred 	%p<11>;
	.reg .b32 	%r<40>;
	.reg .b64 	%rd<29>;
	// demoted variable
	.shared .align 4 .b8 _ZZ13_medianfilterPKiPiE5cache[1040];
	mov.u64 	%SPL, __local_depot0;
	ld.param.u64 	%rd3, [_Z13_medianfilterPKiPi_param_0];
	ld.param.u64 	%rd2, [_Z13_medianfilterPKiPi_param_1];
	cvta.to.global.u64 	%rd4, %rd3;
	mov.u32 	%r3, %tid.x;
	mov.u32 	%r4, %ntid.x;
	mov.u32 	%r5, %ctaid.x;
	mad.lo.s32 	%r1, %r4, %r5, %r3;
	mul.wide.s32 	%rd5, %r1, 4;
	add.s64 	%rd1, %rd4, %rd5;
	ld.global.u32 	%r6, [%rd1];
	shl.b32 	%r7, %r3, 2;
	mov.u32 	%r8, _ZZ13_medianfilterPKiPiE5cache;
	add.s32 	%r2, %r8, %r7;
	st.shared.u32 	[%r2+8], %r6;
	setp.gt.u32 	%p1, %r3, 1;
	@%p1 bra 	$L__BB0_2;
	ld.global.u32 	%r9, [%rd1+-8];
	st.shared.u32 	[%r2], %r9;
	ld.global.u32 	%r10, [%rd1+1024];
	st.shared.u32 	[%r2+1032], %r10;
$L__BB0_2:
	add.u64 	%rd7, %SPL, 0;
	bar.sync 	0;
	ld.shared.u32 	%r11, [%r2];
	st.local.u32 	[%rd7], %r11;
	ld.shared.u32 	%r12, [%r2+4];
	st.local.u32 	[%rd7+4], %r12;
	ld.shared.u32 	%r13, [%r2+8];
	st.local.u32 	[%rd7+8], %r13;
	ld.shared.u32 	%r14, [%r2+12];
	st.local.u32 	[%rd7+12], %r14;
	ld.shared.u32 	%r15, [%r2+16];
	st.local.u32 	[%rd7+16], %r15;
	setp.lt.s32 	%p2, %r12, %r11;
	selp.u32 	%r16, 1, 0, %p2;
	mul.wide.u32 	%rd8, %r16, 4;
	add.s64 	%rd9, %rd7, %rd8;
	ld.local.u32 	%r17, [%rd9];
	setp.lt.s32 	%p3, %r13, %r17;
	selp.b32 	%r18, 2, %r16, %p3;
	mul.wide.u32 	%rd10, %r18, 4;
	add.s64 	%rd11, %rd7, %rd10;
	ld.local.u32 	%r19, [%rd11];
	setp.lt.s32 	%p4, %r14, %r19;
	selp.b32 	%r20, 3, %r18, %p4;
	mul.wide.u32 	%rd12, %r20, 4;
	add.s64 	%rd13, %rd7, %rd12;
	ld.local.u32 	%r21, [%rd13];
	setp.lt.s32 	%p5, %r15, %r21;
	selp.b32 	%r22, 4, %r20, %p5;
	mul.wide.u32 	%rd14, %r22, 4;
	add.s64 	%rd15, %rd7, %rd14;
	st.local.u32 	[%rd15], %r11;
	ld.local.u32 	%r23, [%rd7+8];
	ld.local.u32 	%r24, [%rd7+4];
	setp.lt.s32 	%p6, %r23, %r24;
	selp.b32 	%r25, 2, 1, %p6;
	ld.local.u32 	%r26, [%rd7+12];
	mul.wide.u32 	%rd16, %r25, 4;
	add.s64 	%rd17, %rd7, %rd16;
	ld.local.u32 	%r27, [%rd17];
	setp.lt.s32 	%p7, %r26, %r27;
	selp.b32 	%r28, 3, %r25, %p7;
	ld.local.u32 	%r29, [%rd7+16];
	mul.wide.u32 	%rd18, %r28, 4;
	add.s64 	%rd19, %rd7, %rd18;
	ld.local.u32 	%r30, [%rd19];
	setp.lt.s32 	%p8, %r29, %r30;
	selp.b32 	%r31, 4, %r28, %p8;
	mul.wide.u32 	%rd20, %r31, 4;
	add.s64 	%rd21, %rd7, %rd20;
	st.local.u32 	[%rd21], %r24;
	ld.local.u32 	%r32, [%rd7+12];
	ld.local.u32 	%r33, [%rd7+8];
	setp.lt.s32 	%p9, %r32, %r33;
	selp.b32 	%r34, 3, 2, %p9;
	ld.local.u32 	%r35, [%rd7+16];
	mul.wide.u32 	%rd22, %r34, 4;
	add.s64 	%rd23, %rd7, %rd22;
	ld.local.u32 	%r36, [%rd23];
	setp.lt.s32 	%p10, %r35, %r36;
	selp.b32 	%r37, 4, %r34, %p10;
	mul.wide.u32 	%rd24, %r37, 4;
	add.s64 	%rd25, %rd7, %rd24;
	ld.local.u32 	%r38, [%rd25];
	st.local.u32 	[%rd7+8], %r38;
	st.local.u32 	[%rd25], %r33;
	cvta.to.global.u64 	%rd26, %rd2;
	ld.local.u32 	%r39, [%rd7+8];
	add.s64 	%rd28, %rd26, %rd5;
	st.global.u32 	[%rd28], %r39;
	ret;

}


// ===== COMPILED SASS (sm_100) =====

	.target	sm_100

	.elftype	@"ET_EXEC"


//--------------------- .note.nv.tkinfo           --------------------------
	.section	.note.nv.tkinfo,"",@"SHT_NOTE"
	.sectionflags	@"SHF_NOTE_NV_TKINFO"
	.tkinfo
        /*0018*/ 	.word	0x00000002
        /*0030*/ 	.string	""
        /*0030*/ 	.string	"ptxas"
        /*0030*/ 	.string	"Cuda compilation tools, release 13.0, V13.0.88"
        /*0030*/ 	.string	"Build cuda_13.0.r13.0/compiler.36424714_0"
        /*0030*/ 	.string	"-arch sm_100 -m 64 "



//--------------------- .note.nv.cuinfo           --------------------------
	.section	.note.nv.cuinfo,"",@"SHT_NOTE"
	.sectionflags	@"SHF_NOTE_NV_CUINFO"
        /*0018*/ 	.short	0x0002
        /*001a*/ 	.short	0x0064
        /*001c*/ 	.short	0x0082
	.zero		2


//--------------------- .nv.info                  --------------------------
	.section	.nv.info,"",@"SHT_CUDA_INFO"
	.align	4


	//----- nvinfo : EIATTR_REGCOUNT
	.align		4
        /*0000*/ 	.byte	0x04, 0x2f
        /*0002*/ 	.short	(.L_1 - .L_0)
	.align		4
.L_0:
        /*0004*/ 	.word	index@(_Z13_medianfilterPKiPi)
        /*0008*/ 	.word	0x0000000f


	//----- nvinfo : EIATTR_FRAME_SIZE
	.align		4
.L_1:
        /*000c*/ 	.byte	0x04, 0x11
        /*000e*/ 	.short	(.L_3 - .L_2)
	.align		4
.L_2:
        /*0010*/ 	.word	index@(_Z13_medianfilterPKiPi)
        /*0014*/ 	.word	0x00000000


	//----- nvinfo : EIATTR_MIN_STACK_SIZE
	.align		4
.L_3:
        /*0018*/ 	.byte	0x04, 0x12
        /*001a*/ 	.short	(.L_5 - .L_4)
	.align		4
.L_4:
        /*001c*/ 	.word	index@(_Z13_medianfilterPKiPi)
        /*0020*/ 	.word	0x00000000
.L_5:


//--------------------- .nv.compat                --------------------------
	.section	.nv.compat,"",@"SHT_CUDA_COMPAT_INFO"
	.align	4
        /*0000*/ 	.byte	0x02, 0x09, 0x00, 0x00, 0x02, 0x02, 0x01, 0x00, 0x02, 0x05, 0x05, 0x00, 0x03, 0x07, 0x01, 0x01
        /*0010*/ 	.byte	0x02, 0x03, 0x00, 0x00, 0x02, 0x06, 0x01, 0x00, 0x04, 0x0b, 0x08, 0x00, 0x09, 0x00, 0x00, 0x00
        /*0020*/ 	.byte	0x00, 0x00, 0x00, 0x00


//--------------------- .nv.info._Z13_medianfilterPKiPi --------------------------
	.section	.nv.info._Z13_medianfilterPKiPi,"",@"SHT_CUDA_INFO"
	.sectionflags	@""
	.align	4


	//----- nvinfo : EIATTR_CUDA_API_VERSION
	.align		4
        /*0000*/ 	.byte	0x04, 0x37
        /*0002*/ 	.short	(.L_7 - .L_6)
.L_6:
        /*0004*/ 	.word	0x00000082


	//----- nvinfo : EIATTR_KPARAM_INFO
	.align		4
.L_7:
        /*0008*/ 	.byte	0x04, 0x17
        /*000a*/ 	.short	(.L_9 - .L_8)
.L_8:
        /*000c*/ 	.word	0x00000000
        /*0010*/ 	.short	0x0001
        /*0012*/ 	.short	0x0008
        /*0014*/ 	.byte	0x00, 0xf5, 0x21, 0x00


	//----- nvinfo : EIATTR_KPARAM_INFO
	.align		4
.L_9:
        /*0018*/ 	.byte	0x04, 0x17
        /*001a*/ 	.short	(.L_11 - .L_10)
.L_10:
        /*001c*/ 	.word	0x00000000
        /*0020*/ 	.short	0x0000
        /*0022*/ 	.short	0x0000
        /*0024*/ 	.byte	0x00, 0xf5, 0x21, 0x00


	//----- nvinfo : EIATTR_SPARSE_MMA_MASK
	.align		4
.L_11:
        /*0028*/ 	.byte	0x03, 0x50
        /*002a*/ 	.short	0x0000


	//----- nvinfo : EIATTR_MAXREG_COUNT
	.align		4
        /*002c*/ 	.byte	0x03, 0x1b
        /*002e*/ 	.short	0x00ff


	//----- nvinfo : EIATTR_NUM_BARRIERS
	.align		4
        /*0030*/ 	.byte	0x02, 0x4c
        /*0032*/ 	.byte	0x01
	.zero		1


	//----- nvinfo : EIATTR_MERCURY_ISA_VERSION
	.align		4
        /*0034*/ 	.byte	0x03, 0x5f
        /*0036*/ 	.short	0x0101


	//----- nvinfo : EIATTR_VRC_CTA_INIT_COUNT
	.align		4
        /*0038*/ 	.byte	0x02, 0x4a
	.zero		1
	.zero		1


	//----- nvinfo : EIATTR_EXIT_INSTR_OFFSETS
	.align		4
        /*003c*/ 	.byte	0x04, 0x1c
        /*003e*/ 	.short	(.L_13 - .L_12)


	//   ....[0]....
.L_12:
        /*0040*/ 	.word	0x00000950


	//----- nvinfo : EIATTR_CBANK_PARAM_SIZE
	.align		4
.L_13:
        /*0044*/ 	.byte	0x03, 0x19
        /*0046*/ 	.short	0x0010


	//----- nvinfo : EIATTR_PARAM_CBANK
	.align		4
        /*0048*/ 	.byte	0x04, 0x0a
        /*004a*/ 	.short	(.L_15 - .L_14)
	.align		4
.L_14:
        /*004c*/ 	.word	index@(.nv.constant0._Z13_medianfilterPKiPi)
        /*0050*/ 	.short	0x0380
        /*0052*/ 	.short	0x0010


	//----- nvinfo : EIATTR_SW_WAR
	.align		4
.L_15:
        /*0054*/ 	.byte	0x04, 0x36
        /*0056*/ 	.short	(.L_17 - .L_16)
.L_16:
        /*0058*/ 	.word	0x00000008
.L_17:


//--------------------- .nv.callgraph             --------------------------
	.section	.nv.callgraph,"",@"SHT_CUDA_CALLGRAPH"
	.align	4
	.sectionentsize	8
	.align		4
        /*0000*/ 	.word	0x00000000
	.align		4
        /*0004*/ 	.word	0xffffffff
	.align		4
        /*0008*/ 	.word	0x00000000
	.align		4
        /*000c*/ 	.word	0xfffffffe
	.align		4
        /*0010*/ 	.word	0x00000000
	.align		4
        /*0014*/ 	.word	0xfffffffd
	.align		4
        /*0018*/ 	.word	0x00000000
	.align		4
        /*001c*/ 	.word	0xfffffffc


//--------------------- .text._Z13_medianfilterPKiPi --------------------------
	.section	.text._Z13_medianfilterPKiPi,"ax",@progbits
	.align	128
        .global         _Z13_medianfilterPKiPi
        .type           _Z13_medianfilterPKiPi,@function
        .size           _Z13_medianfilterPKiPi,(.L_x_1 - _Z13_medianfilterPKiPi)
        .other          _Z13_medianfilterPKiPi,@"STO_CUDA_ENTRY STV_DEFAULT"
_Z13_medianfilterPKiPi:
.text._Z13_medianfilterPKiPi:
[----:B------:R-:W-:Y:S01]  /*0000*/  LDC R1, c[0x0][0x37c] ;  /* 0x0000df00ff017b82 */ /* 0x000fe20000000800 */
[----:B------:R-:W0:Y:S07]  /*0010*/  S2R R7, SR_TID.X ;  /* 0x0000000000077919 */ /* 0x000e2e0000002100 */
[----:B------:R-:W1:Y:S01]  /*0020*/  LDC.64 R4, c[0x0][0x380] ;  /* 0x0000e000ff047b82 */ /* 0x000e620000000a00 */
[----:B------:R-:W2:Y:S01]  /*0030*/  LDCU UR4, c[0x0][0x360] ;  /* 0x00006c00ff0477ac */ /* 0x000ea20008000800 */
[----:B------:R-:W2:Y:S01]  /*0040*/  S2R R0, SR_CTAID.X ;  /* 0x0000000000007919 */ /* 0x000ea20000002500 */
[----:B------:R-:W3:Y:S01]  /*0050*/  LDCU.64 UR6, c[0x0][0x358] ;  /* 0x00006b00ff0677ac */ /* 0x000ee20008000a00 */
[----:B0-----:R-:W-:Y:S01]  /*0060*/  ISETP.GT.U32.AND P0, PT, R7, 0x1, PT ;  /* 0x000000010700780c */ /* 0x001fe20003f04070 */
[----:B--2---:R-:W-:-:S04]  /*0070*/  IMAD R0, R0, UR4, R7 ;  /* 0x0000000400007c24 */ /* 0x004fc8000f8e0207 */
[----:B-1----:R-:W-:-:S05]  /*0080*/  IMAD.WIDE R4, R0, 0x4, R4 ;  /* 0x0000000400047825 */ /* 0x002fca00078e0204 */
[----:B---3--:R-:W2:Y:S04]  /*0090*/  LDG.E R2, desc[UR6][R4.64] ;  /* 0x0000000604027981 */ /* 0x008ea8000c1e1900 */
[----:B------:R-:W3:Y:S04]  /*00a0*/  @!P0 LDG.E R6, desc[UR6][R4.64+-0x8] ;  /* 0xfffff80604068981 */ /* 0x000ee8000c1e1900 */
[----:B------:R-:W4:Y:S01]  /*00b0*/  @!P0 LDG.E R8, desc[UR6][R4.64+0x400] ;  /* 0x0004000604088981 */ /* 0x000f22000c1e1900 */
[----:B------:R-:W0:Y:S01]  /*00c0*/  S2UR UR5, SR_CgaCtaId ;  /* 0x00000000000579c3 */ /* 0x000e220000008800 */
[----:B------:R-:W-:Y:S01]  /*00d0*/  UMOV UR4, 0x400 ;  /* 0x0000040000047882 */ /* 0x000fe20000000000 */
[----:B------:R-:W-:Y:S01]  /*00e0*/  IMAD.MOV.U32 R12, RZ, RZ, 0x2 ;  /* 0x00000002ff0c7424 */ /* 0x000fe200078e00ff */
[----:B0-----:R-:W-:-:S06]  /*00f0*/  ULEA UR4, UR5, UR4, 0x18 ;  /* 0x0000000405047291 */ /* 0x001fcc000f8ec0ff */
[----:B------:R-:W-:-:S05]  /*0100*/  LEA R7, R7, UR4, 0x2 ;  /* 0x0000000407077c11 */ /* 0x000fca000f8e10ff */
[----:B--2---:R-:W-:Y:S04]  /*0110*/  STS [R7+0x8], R2 ;  /* 0x0000080207007388 */ /* 0x004fe80000000800 */
[----:B---3--:R-:W-:Y:S04]  /*0120*/  @!P0 STS [R7], R6 ;  /* 0x0000000607008388 */ /* 0x008fe80000000800 */
[----:B----4-:R-:W-:Y:S01]  /*0130*/  @!P0 STS [R7+0x408], R8 ;  /* 0x0004080807008388 */ /* 0x010fe20000000800 */
[----:B------:R-:W-:Y:S06]  /*0140*/  BAR.SYNC.DEFER_BLOCKING 0x0 ;  /* 0x0000000000007b1d */ /* 0x000fec0000010000 */
[----:B------:R-:W0:Y:S04]  /*0150*/  LDS R3, [R7] ;  /* 0x0000000007037984 */ /* 0x000e280000000800 */
[----:B------:R-:W1:Y:S04]  /*0160*/  LDS R10, [R7+0x4] ;  /* 0x00000400070a7984 */ /* 0x000e680000000800 */
[----:B------:R-:W2:Y:S04]  /*0170*/  LDS R5, [R7+0x8] ;  /* 0x0000080007057984 */ /* 0x000ea80000000800 */
[----:B------:R-:W3:Y:S04]  /*0180*/  LDS R9, [R7+0xc] ;  /* 0x00000c0007097984 */ /* 0x000ee80000000800 */
[----:B------:R0:W4:Y:S02]  /*0190*/  LDS R4, [R7+0x10] ;  /* 0x0000100007047984 */ /* 0x0001240000000800 */
[----:B0-----:R-:W-:Y:S01]  /*01a0*/  IMAD.MOV.U32 R7, RZ, RZ, R3 ;  /* 0x000000ffff077224 */ /* 0x001fe200078e0003 */
[----:B-1----:R-:W-:-:S04]  /*01b0*/  ISETP.GE.AND P0, PT, R10, R3, PT ;  /* 0x000000030a00720c */ /* 0x002fc80003f06270 */
[----:B------:R-:W-:Y:S01]  /*01c0*/  SEL R11, RZ, 0x1, P0 ;  /* 0x00000001ff0b7807 */ /* 0x000fe20000000000 */
[----:B--2---:R-:W-:-:S04]  /*01d0*/  IMAD.MOV.U32 R8, RZ, RZ, R5 ;  /* 0x000000ffff087224 */ /* 0x004fc800078e0005 */
[----:B------:R-:W-:-:S05]  /*01e0*/  IMAD.SHL.U32 R2, R11, 0x4, RZ ;  /* 0x000000040b027824 */ /* 0x000fca00078e00ff */
[C---:B------:R-:W-:Y:S02]  /*01f0*/  ISETP.EQ.AND P0, PT, R2.reuse, RZ, PT ;  /* 0x000000ff0200720c */ /* 0x040fe40003f02270 */
[C---:B------:R-:W-:Y:S02]  /*0200*/  ISETP.EQ.AND P1, PT, R2.reuse, 0x4, PT ;  /* 0x000000040200780c */ /* 0x040fe40003f22270 */
[C---:B------:R-:W-:Y:S02]  /*0210*/  ISETP.EQ.AND P2, PT, R2.reuse, 0x8, PT ;  /* 0x000000080200780c */ /* 0x040fe40003f42270 */
[----:B------:R-:W-:-:S07]  /*0220*/  ISETP.EQ.AND P3, PT, R2, 0xc, PT ;  /* 0x0000000c0200780c */ /* 0x000fce0003f62270 */
[----:B------:R-:W-:Y:S01]  /*0230*/  @P0 IMAD.MOV.U32 R6, RZ, RZ, R3 ;  /* 0x000000ffff060224 */ /* 0x000fe200078e0003 */
[----:B------:R-:W-:Y:S01]  /*0240*/  ISETP.EQ.AND P0, PT, R2, 0x10, PT ;  /* 0x000000100200780c */ /* 0x000fe20003f02270 */
[----:B------:R-:W-:Y:S02]  /*0250*/  @P1 IMAD.MOV.U32 R6, RZ, RZ, R10 ;  /* 0x000000ffff061224 */ /* 0x000fe400078e000a */
[----:B------:R-:W-:Y:S02]  /*0260*/  @P2 IMAD.MOV.U32 R6, RZ, RZ, R5 ;  /* 0x000000ffff062224 */ /* 0x000fe400078e0005 */
[----:B---3--:R-:W-:-:S08]  /*0270*/  @P3 IMAD.MOV.U32 R6, RZ, RZ, R9 ;  /* 0x000000ffff063224 */ /* 0x008fd000078e0009 */
[----:B----4-:R-:W-:-:S05]  /*0280*/  @P0 IMAD.MOV.U32 R6, RZ, RZ, R4 ;  /* 0x000000ffff060224 */ /* 0x010fca00078e0004 */
[----:B------:R-:W-:-:S04]  /*0290*/  ISETP.GE.AND P0, PT, R5, R6, PT ;  /* 0x000000060500720c */ /* 0x000fc80003f06270 */
[----:B------:R-:W-:-:S05]  /*02a0*/  SEL R11, R11, 0x2, P0 ;  /* 0x000000020b0b7807 */ /* 0x000fca0000000000 */
        /* <DEDUP_REMOVED lines=9> */
[----:B------:R-:W-:-:S08]  /*0340*/  @P3 IMAD.MOV.U32 R2, RZ, RZ, R9 ;  /* 0x000000ffff023224 */ /* 0x000fd000078e0009 */
[----:B------:R-:W-:-:S05]  /*0350*/  @P0 IMAD.MOV.U32 R2, RZ, RZ, R4 ;  /* 0x000000ffff020224 */ /* 0x000fca00078e0004 */
        /* <DEDUP_REMOVED lines=13> */
[----:B------:R-:W-:Y:S01]  /*0430*/  ISETP.GE.AND P0, PT, R4, R2, PT ;  /* 0x000000020400720c */ /* 0x000fe20003f06270 */
[----:B------:R-:W-:-:S03]  /*0440*/  IMAD.MOV.U32 R2, RZ, RZ, R10 ;  /* 0x000000ffff027224 */ /* 0x000fc600078e000a */
[----:B------:R-:W-:-:S05]  /*0450*/  SEL R11, R11, 0x4, P0 ;  /* 0x000000040b0b7807 */ /* 0x000fca0000000000 */
[----:B------:R-:W-:-:S05]  /*0460*/  IMAD.SHL.U32 R11, R11, 0x4, RZ ;  /* 0x000000040b0b7824 */ /* 0x000fca00078e00ff */
[C---:B------:R-:W-:Y:S02]  /*0470*/  ISETP.EQ.AND P1, PT, R11.reuse, 0x8, PT ;  /* 0x000000080b00780c */ /* 0x040fe40003f22270 */
[C---:B------:R-:W-:Y:S02]  /*0480*/  ISETP.EQ.AND P0, PT, R11.reuse, 0x4, PT ;  /* 0x000000040b00780c */ /* 0x040fe40003f02270 */
[C---:B------:R-:W-:Y:S02]  /*0490*/  ISETP.EQ.AND P3, PT, R11.reuse, RZ, PT ;  /* 0x000000ff0b00720c */ /* 0x040fe40003f62270 */
[----:B------:R-:W-:-:S07]  /*04a0*/  ISETP.EQ.AND P5, PT, R11, 0x10, PT ;  /* 0x000000100b00780c */ /* 0x000fce0003fa2270 */
[--C-:B------:R-:W-:Y:S01]  /*04b0*/  @P1 IMAD.MOV.U32 R8, RZ, RZ, R3.reuse ;  /* 0x000000ffff081224 */ /* 0x100fe200078e0003 */
[----:B------:R-:W-:Y:S01]  /*04c0*/  ISETP.EQ.AND P1, PT, R11, 0xc, PT ;  /* 0x0000000c0b00780c */ /* 0x000fe20003f22270 */
[--C-:B------:R-:W-:Y:S02]  /*04d0*/  @P0 IMAD.MOV.U32 R2, RZ, RZ, R3.reuse ;  /* 0x000000ffff020224 */ /* 0x100fe400078e0003 */
[----:B------:R-:W-:-:S03]  /*04e0*/  @P3 IMAD.MOV.U32 R7, RZ, RZ, R3 ;  /* 0x000000ffff073224 */ /* 0x000fc600078e0003 */
[----:B------:R-:W-:-:S04]  /*04f0*/  ISETP.GE.AND P0, PT, R8, R2, PT ;  /* 0x000000020800720c */ /* 0x000fc80003f06270 */
[----:B------:R-:W-:-:S03]  /*0500*/  SEL R5, R12, 0x1, !P0 ;  /* 0x000000010c057807 */ /* 0x000fc60004000000 */
[----:B------:R-:W-:Y:S02]  /*0510*/  @P1 IMAD.MOV.U32 R9, RZ, RZ, R3 ;  /* 0x000000ffff091224 */ /* 0x000fe400078e0003 */
[----:B------:R-:W-:-:S05]  /*0520*/  IMAD.SHL.U32 R10, R5, 0x4, RZ ;  /* 0x00000004050a7824 */ /* 0x000fca00078e00ff */
[C---:B------:R-:W-:Y:S02]  /*0530*/  ISETP.EQ.AND P0, PT, R10.reuse, RZ, PT ;  /* 0x000000ff0a00720c */ /* 0x040fe40003f02270 */
[C---:B------:R-:W-:Y:S02]  /*0540*/  ISETP.EQ.AND P2, PT, R10.reuse, 0x4, PT ;  /* 0x000000040a00780c */ /* 0x040fe40003f42270 */
[C---:B------:R-:W-:Y:S02]  /*0550*/  ISETP.EQ.AND P4, PT, R10.reuse, 0x8, PT ;  /* 0x000000080a00780c */ /* 0x040fe40003f82270 */
[----:B------:R-:W-:-:S07]  /*0560*/  ISETP.EQ.AND P3, PT, R10, 0xc, PT ;  /* 0x0000000c0a00780c */ /* 0x000fce0003f62270 */
[----:B------:R-:W-:Y:S01]  /*0570*/  @P0 IMAD.MOV.U32 R6, RZ, RZ, R7 ;  /* 0x000000ffff060224 */ /* 0x000fe200078e0007 */
[----:B------:R-:W-:Y:S01]  /*0580*/  ISETP.EQ.AND P0, PT, R10, 0x10, PT ;  /* 0x000000100a00780c */ /* 0x000fe20003f02270 */
[----:B------:R-:W-:Y:S02]  /*0590*/  IMAD.MOV.U32 R10, RZ, RZ, R4 ;  /* 0x000000ffff0a7224 */ /* 0x000fe400078e0004 */
[----:B------:R-:W-:Y:S02]  /*05a0*/  @P5 IMAD.MOV.U32 R10, RZ, RZ, R3 ;  /* 0x000000ffff0a5224 */ /* 0x000fe400078e0003 */
[----:B------:R-:W-:Y:S02]  /*05b0*/  @P2 IMAD.MOV.U32 R6, RZ, RZ, R2 ;  /* 0x000000ffff062224 */ /* 0x000fe400078e0002 */
[----:B------:R-:W-:Y:S02]  /*05c0*/  @P4 IMAD.MOV.U32 R6, RZ, RZ, R8 ;  /* 0x000000ffff064224 */ /* 0x000fe400078e0008 */
[----:B------:R-:W-:-:S04]  /*05d0*/  @P3 IMAD.MOV.U32 R6, RZ, RZ, R9 ;  /* 0x000000ffff063224 */ /* 0x000fc800078e0009 */
        /* <DEDUP_REMOVED lines=17> */
[C---:B------:R-:W-:Y:S02]  /*06f0*/  ISETP.EQ.AND P0, PT, R5.reuse, 0x8, PT ;  /* 0x000000080500780c */ /* 0x040fe40003f02270 */
[----:B------:R-:W-:-:S11]  /*0700*/  ISETP.EQ.AND P1, PT, R5, 0xc, PT ;  /* 0x0000000c0500780c */ /* 0x000fd60003f22270 */
[--C-:B------:R-:W-:Y:S02]  /*0710*/  @P0 IMAD.MOV.U32 R8, RZ, RZ, R2.reuse ;  /* 0x000000ffff080224 */ /* 0x100fe400078e0002 */
[----:B------:R-:W-:Y:S01]  /*0720*/  @P1 IMAD.MOV.U32 R9, RZ, RZ, R2 ;  /* 0x000000ffff091224 */ /* 0x000fe200078e0002 */
[----:B------:R-:W-:-:S04]  /*0730*/  ISETP.EQ.AND P1, PT, R5, RZ, PT ;  /* 0x000000ff0500720c */ /* 0x000fc80003f22270 */
[----:B------:R-:W-:-:S04]  /*0740*/  ISETP.GE.AND P0, PT, R9, R8, PT ;  /* 0x000000080900720c */ /* 0x000fc80003f06270 */
[----:B------:R-:W-:-:S05]  /*0750*/  SEL R3, R12, 0x3, P0 ;  /* 0x000000030c037807 */ /* 0x000fca0000000000 */
[----:B------:R-:W-:Y:S02]  /*0760*/  IMAD.SHL.U32 R11, R3, 0x4, RZ ;  /* 0x00000004030b7824 */ /* 0x000fe400078e00ff */
[----:B------:R-:W-:Y:S01]  /*0770*/  @P1 IMAD.MOV.U32 R7, RZ, RZ, R2 ;  /* 0x000000ffff071224 */ /* 0x000fe200078e0002 */
[----:B------:R-:W-:Y:S02]  /*0780*/  ISETP.EQ.AND P1, PT, R5, 0x10, PT ;  /* 0x000000100500780c */ /* 0x000fe40003f22270 */
[C---:B------:R-:W-:Y:S01]  /*0790*/  ISETP.EQ.AND P2, PT, R11.reuse, RZ, PT ;  /* 0x000000ff0b00720c */ /* 0x040fe20003f42270 */
[----:B------:R-:W-:Y:S01]  /*07a0*/  IMAD.MOV.U32 R6, RZ, RZ, R7 ;  /* 0x000000ffff067224 */ /* 0x000fe200078e0007 */
[C---:B------:R-:W-:Y:S02]  /*07b0*/  ISETP.EQ.AND P0, PT, R11.reuse, 0x4, PT ;  /* 0x000000040b00780c */ /* 0x040fe40003f02270 */
[C---:B------:R-:W-:Y:S02]  /*07c0*/  ISETP.EQ.AND P3, PT, R11.reuse, 0x8, PT ;  /* 0x000000080b00780c */ /* 0x040fe40003f62270 */
[----:B------:R-:W-:-:S05]  /*07d0*/  ISETP.EQ.AND P4, PT, R11, 0xc, PT ;  /* 0x0000000c0b00780c */ /* 0x000fca0003f82270 */
[----:B------:R-:W-:Y:S02]  /*07e0*/  @P1 IMAD.MOV.U32 R10, RZ, RZ, R2 ;  /* 0x000000ffff0a1224 */ /* 0x000fe400078e0002 */
[----:B------:R-:W-:Y:S01]  /*07f0*/  @P2 IMAD.MOV.U32 R4, RZ, RZ, R6 ;  /* 0x000000ffff042224 */ /* 0x000fe200078e0006 */
[----:B------:R-:W-:Y:S01]  /*0800*/  ISETP.EQ.AND P2, PT, R11, 0x10, PT ;  /* 0x000000100b00780c */ /* 0x000fe20003f42270 */
[----:B------:R-:W-:Y:S02]  /*0810*/  @P0 IMAD.MOV.U32 R4, RZ, RZ, R2 ;  /* 0x000000ffff040224 */ /* 0x000fe400078e0002 */
[----:B------:R-:W-:Y:S02]  /*0820*/  @P3 IMAD.MOV.U32 R4, RZ, RZ, R8 ;  /* 0x000000ffff043224 */ /* 0x000fe400078e0008 */
[----:B------:R-:W-:-:S08]  /*0830*/  @P4 IMAD.MOV.U32 R4, RZ, RZ, R9 ;  /* 0x000000ffff044224 */ /* 0x000fd000078e0009 */
[----:B------:R-:W-:-:S05]  /*0840*/  @P2 IMAD.MOV.U32 R4, RZ, RZ, R10 ;  /* 0x000000ffff042224 */ /* 0x000fca00078e000a */
[----:B------:R-:W-:Y:S02]  /*0850*/  ISETP.GE.AND P0, PT, R10, R4, PT ;  /* 0x000000040a00720c */ /* 0x000fe40003f06270 */
[----:B------:R-:W0:Y:S02]  /*0860*/  LDC.64 R4, c[0x0][0x388] ;  /* 0x0000e200ff047b82 */ /* 0x000e240000000a00 */
[----:B------:R-:W-:-:S05]  /*0870*/  SEL R3, R3, 0x4, P0 ;  /* 0x0000000403037807 */ /* 0x000fca0000000000 */
[----:B------:R-:W-:-:S05]  /*0880*/  IMAD.SHL.U32 R3, R3, 0x4, RZ ;  /* 0x0000000403037824 */ /* 0x000fca00078e00ff */
[C---:B------:R-:W-:Y:S02]  /*0890*/  ISETP.EQ.AND P1, PT, R3.reuse, 0x4, PT ;  /* 0x000000040300780c */ /* 0x040fe40003f22270 */
[C---:B------:R-:W-:Y:S02]  /*08a0*/  ISETP.EQ.AND P2, PT, R3.reuse, 0x8, PT ;  /* 0x000000080300780c */ /* 0x040fe40003f42270 */
[C---:B------:R-:W-:Y:S02]  /*08b0*/  ISETP.EQ.AND P0, PT, R3.reuse, RZ, PT ;  /* 0x000000ff0300720c */ /* 0x040fe40003f02270 */
[C---:B------:R-:W-:Y:S02]  /*08c0*/  ISETP.EQ.AND P3, PT, R3.reuse, 0xc, PT ;  /* 0x0000000c0300780c */ /* 0x040fe40003f62270 */
[----:B------:R-:W-:-:S05]  /*08d0*/  ISETP.EQ.AND P0, PT, R3, 0x10, PT ;  /* 0x000000100300780c */ /* 0x000fca0003f02270 */
[----:B------:R-:W-:Y:S02]  /*08e0*/  @P1 IMAD.MOV.U32 R6, RZ, RZ, R2 ;  /* 0x000000ffff061224 */ /* 0x000fe400078e0002 */
[----:B------:R-:W-:Y:S02]  /*08f0*/  @P2 IMAD.MOV.U32 R6, RZ, RZ, R8 ;  /* 0x000000ffff062224 */ /* 0x000fe400078e0008 */
[----:B0-----:R-:W-:-:S04]  /*0900*/  IMAD.WIDE R2, R0, 0x4, R4 ;  /* 0x0000000400027825 */ /* 0x001fc800078e0204 */
[----:B------:R-:W-:Y:S02]  /*0910*/  @P3 IMAD.MOV.U32 R6, RZ, RZ, R9 ;  /* 0x000000ffff063224 */ /* 0x000fe400078e0009 */
[----:B------:R-:W-:Y:S02]  /*0920*/  @P0 IMAD.MOV.U32 R6, RZ, RZ, R10 ;  /* 0x000000ffff060224 */ /* 0x000fe400078e000a */
[----:B------:R-:W-:-:S05]  /*0930*/  @P2 IMAD.MOV.U32 R6, RZ, RZ, R8 ;  /* 0x000000ffff062224 */ /* 0x000fca00078e0008 */
[----:B------:R-:W-:Y:S01]  /*0940*/  STG.E desc[UR6][R2.64], R6 ;  /* 0x0000000602007986 */ /* 0x000fe2000c101906 */
[----:B------:R-:W-:Y:S05]  /*0950*/  EXIT ;  /* 0x000000000000794d */ /* 0x000fea0003800000 */
.L_x_0:
[----:B------:R-:W-:-:S00]  /*0960*/  BRA `(.L_x_0) ;  /* 0xfffffffc00fc7947 */ /* 0x000fc0000383ffff */
[----:B------:R-:W-:-:S00]  /*0970*/  NOP ;  /* 0x0000000000007918 */ /* 0x000fc00000000000 */
        /* <DEDUP_REMOVED lines=8> */
.L_x_1:


//--------------------- .nv.shared._Z13_medianfilterPKiPi --------------------------
	.section	.nv.shared._Z13_medianfilterPKiPi,"aw",@nobits
	.sectionflags	@""
	.align	4
.nv.shared._Z13_medianfilterPKiPi:
	.zero		2064


//--------------------- .nv.shared.reserved.0     --------------------------
	.section	.nv.shared.reserved.0,"aw",@nobits
	.weak		__nv_reservedSMEM_offset_0_alias
	.size		__nv_reservedSMEM_offset_0_alias, 0, 64
	.other		__nv_reservedSMEM_offset_0_alias,@"STO_CUDA_RESERVED_SHARED STV_DEFAULT"
__nv_reservedSMEM_offset_0_alias:
	.zero		0
	.zero		64


//--------------------- .nv.constant0._Z13_medianfilterPKiPi --------------------------
	.section	.nv.constant0._Z13_medianfilterPKiPi,"a",@progbits
	.sectionflags	@""
	.align	4
.nv.constant0._Z13_medianfilterPKiPi:
	.zero		912


//--------------------- SYMBOLS --------------------------

	.type		.nv.reservedSmem.offset0,@object
	.size		.nv.reservedSmem.offset0,0x4
	.type		.nv.reservedSmem.cap,@object
	.size		.nv.reservedSmem.cap,0x4
